//
// Generated by NVIDIA NVVM Compiler
//
// Compiler Build ID: CL-36424714
// Cuda compilation tools, release 13.0, V13.0.88
// Based on NVVM 20.0.0
//

.version 9.0
.target sm_100
.address_size 64

	// .globl	_Z5vmax2v

.visible .entry _Z5vmax2v()
{


	ret;

}


// ===== COMPILED SASS (sm_100) =====

	.target	sm_100

	.elftype	@"ET_EXEC"


//--------------------- .note.nv.tkinfo           --------------------------
	.section	.note.nv.tkinfo,"",@"SHT_NOTE"
	.sectionflags	@"SHF_NOTE_NV_TKINFO"
	.tkinfo
        /*0018*/ 	.word	0x00000002
        /*0030*/ 	.string	""
        /*0030*/ 	.string	"ptxas"
        /*0030*/ 	.string	"Cuda compilation tools, release 13.0, V13.0.88"
        /*0030*/ 	.string	"Build cuda_13.0.r13.0/compiler.36424714_0"
        /*0030*/ 	.string	"-arch sm_100 -m 64 "



//--------------------- .note.nv.cuinfo           --------------------------
	.section	.note.nv.cuinfo,"",@"SHT_NOTE"
	.sectionflags	@"SHF_NOTE_NV_CUINFO"
        /*0018*/ 	.short	0x0002
        /*001a*/ 	.short	0x0064
        /*001c*/ 	.short	0x0082
	.zero		2


//--------------------- .nv.info                  --------------------------
	.section	.nv.info,"",@"SHT_CUDA_INFO"
	.align	4


	//----- nvinfo : EIATTR_REGCOUNT
	.align		4
        /*0000*/ 	.byte	0x04, 0x2f
        /*0002*/ 	.short	(.L_1 - .L_0)
	.align		4
.L_0:
        /*0004*/ 	.word	index@(_Z5vmax2v)
        /*0008*/ 	.word	0x00000004


	//----- nvinfo : EIATTR_FRAME_SIZE
	.align		4
.L_1:
        /*000c*/ 	.byte	0x04, 0x11
        /*000e*/ 	.short	(.L_3 - .L_2)
	.align		4
.L_2:
        /*0010*/ 	.word	index@(_Z5vmax2v)
        /*0014*/ 	.word	0x00000000


	//----- nvinfo : EIATTR_MIN_STACK_SIZE
	.align		4
.L_3:
        /*0018*/ 	.byte	0x04, 0x12
        /*001a*/ 	.short	(.L_5 - .L_4)
	.align		4
.L_4:
        /*001c*/ 	.word	index@(_Z5vmax2v)
        /*0020*/ 	.word	0x00000000
.L_5:


//--------------------- .nv.compat                --------------------------
	.section	.nv.compat,"",@"SHT_CUDA_COMPAT_INFO"
	.align	4
        /*0000*/ 	.byte	0x02, 0x09, 0x00, 0x00, 0x02, 0x02, 0x01, 0x00, 0x02, 0x05, 0x05, 0x00, 0x03, 0x07, 0x01, 0x01
        /*0010*/ 	.byte	0x02, 0x03, 0x00, 0x00, 0x02, 0x06, 0x01, 0x00, 0x04, 0x0b, 0x08, 0x00, 0x09, 0x00, 0x00, 0x00
        /*0020*/ 	.byte	0x00, 0x00, 0x00, 0x00


//--------------------- .nv.info._Z5vmax2v        --------------------------
	.section	.nv.info._Z5vmax2v,"",@"SHT_CUDA_INFO"
	.sectionflags	@""
	.align	4


	//----- nvinfo : EIATTR_CUDA_API_VERSION
	.align		4
        /*0000*/ 	.byte	0x04, 0x37
        /*0002*/ 	.short	(.L_7 - .L_6)
.L_6:
        /*0004*/ 	.word	0x00000082


	//----- nvinfo : EIATTR_SPARSE_MMA_MASK
	.align		4
.L_7:
        /*0008*/ 	.byte	0x03, 0x50
        /*000a*/ 	.short	0x0000


	//----- nvinfo : EIATTR_MAXREG_COUNT
	.align		4
        /*000c*/ 	.byte	0x03, 0x1b
        /*000e*/ 	.short	0x00ff


	//----- nvinfo : EIATTR_MERCURY_ISA_VERSION
	.align		4
        /*0010*/ 	.byte	0x03, 0x5f
        /*0012*/ 	.short	0x0101


	//----- nvinfo : EIATTR_VRC_CTA_INIT_COUNT
	.align		4
        /*0014*/ 	.byte	0x02, 0x4a
	.zero		1
	.zero		1


	//----- nvinfo : EIATTR_EXIT_INSTR_OFFSETS
	.align		4
        /*0018*/ 	.byte	0x04, 0x1c
        /*001a*/ 	.short	(.L_9 - .L_8)


	//   ....[0]....
.L_8:
        /*001c*/ 	.word	0x00000010


	//----- nvinfo : EIATTR_SW_WAR
	.align		4
.L_9:
        /*0020*/ 	.byte	0x04, 0x36
        /*0022*/ 	.short	(.L_11 - .L_10)
.L_10:
        /*0024*/ 	.word	0x00000008
.L_11:


//--------------------- .nv.callgraph             --------------------------
	.section	.nv.callgraph,"",@"SHT_CUDA_CALLGRAPH"
	.align	4
	.sectionentsize	8
	.align		4
        /*0000*/ 	.word	0x00000000
	.align		4
        /*0004*/ 	.word	0xffffffff
	.align		4
        /*0008*/ 	.word	0x00000000
	.align		4
        /*000c*/ 	.word	0xfffffffe
	.align		4
        /*0010*/ 	.word	0x00000000
	.align		4
        /*0014*/ 	.word	0xfffffffd
	.align		4
        /*0018*/ 	.word	0x00000000
	.align		4
        /*001c*/ 	.word	0xfffffffc


//--------------------- .text._Z5vmax2v           --------------------------
	.section	.text._Z5vmax2v,"ax",@progbits
	.align	128
        .global         _Z5vmax2v
        .type           _Z5vmax2v,@function
        .size           _Z5vmax2v,(.L_x_1 - _Z5vmax2v)
        .other          _Z5vmax2v,@"STO_CUDA_ENTRY STV_DEFAULT"
_Z5vmax2v:
.text._Z5vmax2v:
[----:B------:R-:W-:Y:S01]  /*0000*/  LDC R1, c[0x0][0x37c] ;  /* 0x0000df00ff017b82 */ /* 0x000fe20000000800 */
[----:B------:R-:W-:Y:S05]  /*0010*/  EXIT ;  /* 0x000000000000794d */ /* 0x000fea0003800000 */
.L_x_0:
[----:B------:R-:W-:-:S00]  /*0020*/  BRA `(.L_x_0) ;  /* 0xfffffffc00fc7947 */ /* 0x000fc0000383ffff */
[----:B------:R-:W-:-:S00]  /*0030*/  NOP ;  /* 0x0000000000007918 */ /* 0x000fc00000000000 */
        /* <DEDUP_REMOVED lines=12> */
.L_x_1:


//--------------------- .nv.shared.reserved.0     --------------------------
	.section	.nv.shared.reserved.0,"aw",@nobits
	.weak		__nv_reservedSMEM_offset_0_alias
	.size		__nv_reservedSMEM_offset_0_alias, 0, 64
	.other		__nv_reservedSMEM_offset_0_alias,@"STO_CUDA_RESERVED_SHARED STV_DEFAULT"
__nv_reservedSMEM_offset_0_alias:
	.zero		0
	.zero		64


//--------------------- .nv.constant0._Z5vmax2v   --------------------------
	.section	.nv.constant0._Z5vmax2v,"a",@progbits
	.sectionflags	@""
	.align	4
.nv.constant0._Z5vmax2v:
	.zero		896


//--------------------- SYMBOLS --------------------------

	.type		.nv.reservedSmem.offset0,@object
	.size		.nv.reservedSmem.offset0,0x4
